//
// Generated by NVIDIA NVVM Compiler
//
// Compiler Build ID: CL-36424714
// Cuda compilation tools, release 13.0, V13.0.88
// Based on NVVM 20.0.0
//

.version 9.0
.target sm_100
.address_size 64

	// .globl	_Z13bitonicKernelPiyy

.visible .entry _Z13bitonicKernelPiyy(
	.param .u64 .ptr .align 1 _Z13bitonicKernelPiyy_param_0,
	.param .u64 _Z13bitonicKernelPiyy_param_1,
	.param .u64 _Z13bitonicKernelPiyy_param_2
)
{
	.reg .pred 	%p<5>;
	.reg .b32 	%r<9>;
	.reg .b64 	%rd<16>;

	ld.param.u64 	%rd9, [_Z13bitonicKernelPiyy_param_0];
	ld.param.u64 	%rd10, [_Z13bitonicKernelPiyy_param_1];
	ld.param.u64 	%rd8, [_Z13bitonicKernelPiyy_param_2];
	cvta.to.global.u64 	%rd1, %rd9;
	mov.u32 	%r5, %tid.x;
	mov.u32 	%r6, %ntid.x;
	mov.u32 	%r7, %ctaid.x;
	mad.lo.s32 	%r8, %r6, %r7, %r5;
	cvt.u64.u32 	%rd2, %r8;
	xor.b64  	%rd3, %rd10, %rd2;
	setp.le.u64 	%p1, %rd3, %rd2;
	@%p1 bra 	$L__BB0_6;
	and.b64  	%rd11, %rd8, %rd2;
	setp.ne.s64 	%p2, %rd11, 0;
	@%p2 bra 	$L__BB0_4;
	shl.b64 	%rd14, %rd2, 2;
	add.s64 	%rd4, %rd1, %rd14;
	ld.global.u32 	%r1, [%rd4];
	shl.b64 	%rd15, %rd3, 2;
	add.s64 	%rd5, %rd1, %rd15;
	ld.global.u32 	%r2, [%rd5];
	setp.le.s32 	%p4, %r1, %r2;
	@%p4 bra 	$L__BB0_6;
	st.global.u32 	[%rd4], %r2;
	st.global.u32 	[%rd5], %r1;
	bra.uni 	$L__BB0_6;
$L__BB0_4:
	shl.b64 	%rd12, %rd2, 2;
	add.s64 	%rd6, %rd1, %rd12;
	ld.global.u32 	%r3, [%rd6];
	shl.b64 	%rd13, %rd3, 2;
	add.s64 	%rd7, %rd1, %rd13;
	ld.global.u32 	%r4, [%rd7];
	setp.ge.s32 	%p3, %r3, %r4;
	@%p3 bra 	$L__BB0_6;
	st.global.u32 	[%rd6], %r4;
	st.global.u32 	[%rd7], %r3;
$L__BB0_6:
	ret;

}


// ===== COMPILED SASS (sm_100) =====

	.target	sm_100

	.elftype	@"ET_EXEC"


//--------------------- .note.nv.tkinfo           --------------------------
	.section	.note.nv.tkinfo,"",@"SHT_NOTE"
	.sectionflags	@"SHF_NOTE_NV_TKINFO"
	.tkinfo
        /*0018*/ 	.word	0x00000002
        /*0030*/ 	.string	""
        /*0030*/ 	.string	"ptxas"
        /*0030*/ 	.string	"Cuda compilation tools, release 13.0, V13.0.88"
        /*0030*/ 	.string	"Build cuda_13.0.r13.0/compiler.36424714_0"
        /*0030*/ 	.string	"-arch sm_100 -m 64 "



//--------------------- .note.nv.cuinfo           --------------------------
	.section	.note.nv.cuinfo,"",@"SHT_NOTE"
	.sectionflags	@"SHF_NOTE_NV_CUINFO"
        /*0018*/ 	.short	0x0002
        /*001a*/ 	.short	0x0064
        /*001c*/ 	.short	0x0082
	.zero		2


//--------------------- .nv.info                  --------------------------
	.section	.nv.info,"",@"SHT_CUDA_INFO"
	.align	4


	//----- nvinfo : EIATTR_REGCOUNT
	.align		4
        /*0000*/ 	.byte	0x04, 0x2f
        /*0002*/ 	.short	(.L_1 - .L_0)
	.align		4
.L_0:
        /*0004*/ 	.word	index@(_Z13bitonicKernelPiyy)
        /*0008*/ 	.word	0x0000000a


	//----- nvinfo : EIATTR_FRAME_SIZE
	.align		4
.L_1:
        /*000c*/ 	.byte	0x04, 0x11
        /*000e*/ 	.short	(.L_3 - .L_2)
	.align		4
.L_2:
        /*0010*/ 	.word	index@(_Z13bitonicKernelPiyy)
        /*0014*/ 	.word	0x00000000


	//----- nvinfo : EIATTR_MIN_STACK_SIZE
	.align		4
.L_3:
        /*0018*/ 	.byte	0x04, 0x12
        /*001a*/ 	.short	(.L_5 - .L_4)
	.align		4
.L_4:
        /*001c*/ 	.word	index@(_Z13bitonicKernelPiyy)
        /*0020*/ 	.word	0x00000000
.L_5:


//--------------------- .nv.compat                --------------------------
	.section	.nv.compat,"",@"SHT_CUDA_COMPAT_INFO"
	.align	4
        /*0000*/ 	.byte	0x02, 0x09, 0x00, 0x00, 0x02, 0x02, 0x01, 0x00, 0x02, 0x05, 0x05, 0x00, 0x03, 0x07, 0x01, 0x01
        /*0010*/ 	.byte	0x02, 0x03, 0x00, 0x00, 0x02, 0x06, 0x01, 0x00, 0x04, 0x0b, 0x08, 0x00, 0x09, 0x00, 0x00, 0x00
        /*0020*/ 	.byte	0x00, 0x00, 0x00, 0x00


//--------------------- .nv.info._Z13bitonicKernelPiyy --------------------------
	.section	.nv.info._Z13bitonicKernelPiyy,"",@"SHT_CUDA_INFO"
	.sectionflags	@""
	.align	4


	//----- nvinfo : EIATTR_CUDA_API_VERSION
	.align		4
        /*0000*/ 	.byte	0x04, 0x37
        /*0002*/ 	.short	(.L_7 - .L_6)
.L_6:
        /*0004*/ 	.word	0x00000082


	//----- nvinfo : EIATTR_KPARAM_INFO
	.align		4
.L_7:
        /*0008*/ 	.byte	0x04, 0x17
        /*000a*/ 	.short	(.L_9 - .L_8)
.L_8:
        /*000c*/ 	.word	0x00000000
        /*0010*/ 	.short	0x0002
        /*0012*/ 	.short	0x0010
        /*0014*/ 	.byte	0x00, 0xf0, 0x21, 0x00


	//----- nvinfo : EIATTR_KPARAM_INFO
	.align		4
.L_9:
        /*0018*/ 	.byte	0x04, 0x17
        /*001a*/ 	.short	(.L_11 - .L_10)
.L_10:
        /*001c*/ 	.word	0x00000000
        /*0020*/ 	.short	0x0001
        /*0022*/ 	.short	0x0008
        /*0024*/ 	.byte	0x00, 0xf0, 0x21, 0x00


	//----- nvinfo : EIATTR_KPARAM_INFO
	.align		4
.L_11:
        /*0028*/ 	.byte	0x04, 0x17
        /*002a*/ 	.short	(.L_13 - .L_12)
.L_12:
        /*002c*/ 	.word	0x00000000
        /*0030*/ 	.short	0x0000
        /*0032*/ 	.short	0x0000
        /*0034*/ 	.byte	0x00, 0xf5, 0x21, 0x00


	//----- nvinfo : EIATTR_SPARSE_MMA_MASK
	.align		4
.L_13:
        /*0038*/ 	.byte	0x03, 0x50
        /*003a*/ 	.short	0x0000


	//----- nvinfo : EIATTR_MAXREG_COUNT
	.align		4
        /*003c*/ 	.byte	0x03, 0x1b
        /*003e*/ 	.short	0x00ff


	//----- nvinfo : EIATTR_MERCURY_ISA_VERSION
	.align		4
        /*0040*/ 	.byte	0x03, 0x5f
        /*0042*/ 	.short	0x0101


	//----- nvinfo : EIATTR_VRC_CTA_INIT_COUNT
	.align		4
        /*0044*/ 	.byte	0x02, 0x4a
	.zero		1
	.zero		1


	//----- nvinfo : EIATTR_EXIT_INSTR_OFFSETS
	.align		4
        /*0048*/ 	.byte	0x04, 0x1c
        /*004a*/ 	.short	(.L_15 - .L_14)


	//   ....[0]....
.L_14:
        /*004c*/ 	.word	0x00000090


	//   ....[1]....
        /*0050*/ 	.word	0x00000170


	//   ....[2]....
        /*0054*/ 	.word	0x000001a0


	//   ....[3]....
        /*0058*/ 	.word	0x00000230


	//   ....[4]....
        /*005c*/ 	.word	0x00000260


	//----- nvinfo : EIATTR_CRS_STACK_SIZE
	.align		4
.L_15:
        /*0060*/ 	.byte	0x04, 0x1e
        /*0062*/ 	.short	(.L_17 - .L_16)
.L_16:
        /*0064*/ 	.word	0x00000000


	//----- nvinfo : EIATTR_CBANK_PARAM_SIZE
	.align		4
.L_17:
        /*0068*/ 	.byte	0x03, 0x19
        /*006a*/ 	.short	0x0018


	//----- nvinfo : EIATTR_PARAM_CBANK
	.align		4
        /*006c*/ 	.byte	0x04, 0x0a
        /*006e*/ 	.short	(.L_19 - .L_18)
	.align		4
.L_18:
        /*0070*/ 	.word	index@(.nv.constant0._Z13bitonicKernelPiyy)
        /*0074*/ 	.short	0x0380
        /*0076*/ 	.short	0x0018


	//----- nvinfo : EIATTR_SW_WAR
	.align		4
.L_19:
        /*0078*/ 	.byte	0x04, 0x36
        /*007a*/ 	.short	(.L_21 - .L_20)
.L_20:
        /*007c*/ 	.word	0x00000008
.L_21:


//--------------------- .nv.callgraph             --------------------------
	.section	.nv.callgraph,"",@"SHT_CUDA_CALLGRAPH"
	.align	4
	.sectionentsize	8
	.align		4
        /*0000*/ 	.word	0x00000000
	.align		4
        /*0004*/ 	.word	0xffffffff
	.align		4
        /*0008*/ 	.word	0x00000000
	.align		4
        /*000c*/ 	.word	0xfffffffe
	.align		4
        /*0010*/ 	.word	0x00000000
	.align		4
        /*0014*/ 	.word	0xfffffffd
	.align		4
        /*0018*/ 	.word	0x00000000
	.align		4
        /*001c*/ 	.word	0xfffffffc


//--------------------- .text._Z13bitonicKernelPiyy --------------------------
	.section	.text._Z13bitonicKernelPiyy,"ax",@progbits
	.align	128
        .global         _Z13bitonicKernelPiyy
        .type           _Z13bitonicKernelPiyy,@function
        .size           _Z13bitonicKernelPiyy,(.L_x_2 - _Z13bitonicKernelPiyy)
        .other          _Z13bitonicKernelPiyy,@"STO_CUDA_ENTRY STV_DEFAULT"
_Z13bitonicKernelPiyy:
.text._Z13bitonicKernelPiyy:
[----:B------:R-:W-:Y:S01]  /*0000*/  LDC R1, c[0x0][0x37c] ;  /* 0x0000df00ff017b82 */ /* 0x000fe20000000800 */
[----:B------:R-:W0:Y:S07]  /*0010*/  S2R R3, SR_TID.X ;  /* 0x0000000000037919 */ /* 0x000e2e0000002100 */
[----:B------:R-:W1:Y:S01]  /*0020*/  LDC.64 R4, c[0x0][0x388] ;  /* 0x0000e200ff047b82 */ /* 0x000e620000000a00 */
[----:B------:R-:W0:Y:S01]  /*0030*/  LDCU UR4, c[0x0][0x360] ;  /* 0x00006c00ff0477ac */ /* 0x000e220008000800 */
[----:B------:R-:W0:Y:S02]  /*0040*/  S2R R0, SR_CTAID.X ;  /* 0x0000000000007919 */ /* 0x000e240000002500 */
[----:B0-----:R-:W-:-:S05]  /*0050*/  IMAD R3, R0, UR4, R3 ;  /* 0x0000000400037c24 */ /* 0x001fca000f8e0203 */
[----:B-1----:R-:W-:-:S04]  /*0060*/  LOP3.LUT R0, R3, R4, RZ, 0x3c, !PT ;  /* 0x0000000403007212 */ /* 0x002fc800078e3cff */
[----:B------:R-:W-:-:S04]  /*0070*/  ISETP.GT.U32.AND P0, PT, R0, R3, PT ;  /* 0x000000030000720c */ /* 0x000fc80003f04070 */
[----:B------:R-:W-:-:S13]  /*0080*/  ISETP.GT.U32.AND.EX P0, PT, R5, RZ, PT, P0 ;  /* 0x000000ff0500720c */ /* 0x000fda0003f04100 */
[----:B------:R-:W-:Y:S05]  /*0090*/  @!P0 EXIT ;  /* 0x000000000000894d */ /* 0x000fea0003800000 */
[----:B------:R-:W0:Y:S02]  /*00a0*/  LDCU.64 UR4, c[0x0][0x390] ;  /* 0x00007200ff0477ac */ /* 0x000e240008000a00 */
[----:B0-----:R-:W-:-:S04]  /*00b0*/  LOP3.LUT P0, RZ, R3, UR4, RZ, 0xc0, !PT ;  /* 0x0000000403ff7c12 */ /* 0x001fc8000f80c0ff */
[----:B------:R-:W-:Y:S01]  /*00c0*/  LOP3.LUT P0, RZ, RZ, UR5, RZ, 0xc0, P0 ;  /* 0x00000005ffff7c12 */ /* 0x000fe2000800c0ff */
[----:B------:R-:W0:-:S12]  /*00d0*/  LDCU.64 UR4, c[0x0][0x358] ;  /* 0x00006b00ff0477ac */ /* 0x000e180008000a00 */
[----:B------:R-:W-:Y:S05]  /*00e0*/  @P0 BRA `(.L_x_0) ;  /* 0x0000000000300947 */ /* 0x000fea0003800000 */
[----:B------:R-:W1:Y:S02]  /*00f0*/  LDCU.64 UR6, c[0x0][0x380] ;  /* 0x00007000ff0677ac */ /* 0x000e640008000a00 */
[C---:B-1----:R-:W-:Y:S02]  /*0100*/  LEA R2, P0, R3.reuse, UR6, 0x2 ;  /* 0x0000000603027c11 */ /* 0x042fe4000f8010ff */
[C---:B------:R-:W-:Y:S02]  /*0110*/  LEA R4, P1, R0.reuse, UR6, 0x2 ;  /* 0x0000000600047c11 */ /* 0x040fe4000f8210ff */
[----:B------:R-:W-:Y:S02]  /*0120*/  LEA.HI.X R3, R3, UR7, RZ, 0x2, P0 ;  /* 0x0000000703037c11 */ /* 0x000fe400080f14ff */
[----:B------:R-:W-:-:S03]  /*0130*/  LEA.HI.X R5, R0, UR7, R5, 0x2, P1 ;  /* 0x0000000700057c11 */ /* 0x000fc600088f1405 */
[----:B0-----:R-:W2:Y:S04]  /*0140*/  LDG.E R7, desc[UR4][R2.64] ;  /* 0x0000000402077981 */ /* 0x001ea8000c1e1900 */
[----:B------:R-:W2:Y:S02]  /*0150*/  LDG.E R0, desc[UR4][R4.64] ;  /* 0x0000000404007981 */ /* 0x000ea4000c1e1900 */
[----:B--2---:R-:W-:-:S13]  /*0160*/  ISETP.GT.AND P0, PT, R7, R0, PT ;  /* 0x000000000700720c */ /* 0x004fda0003f04270 */
[----:B------:R-:W-:Y:S05]  /*0170*/  @!P0 EXIT ;  /* 0x000000000000894d */ /* 0x000fea0003800000 */
[----:B------:R-:W-:Y:S04]  /*0180*/  STG.E desc[UR4][R2.64], R0 ;  /* 0x0000000002007986 */ /* 0x000fe8000c101904 */
[----:B------:R-:W-:Y:S01]  /*0190*/  STG.E desc[UR4][R4.64], R7 ;  /* 0x0000000704007986 */ /* 0x000fe2000c101904 */
[----:B------:R-:W-:Y:S05]  /*01a0*/  EXIT ;  /* 0x000000000000794d */ /* 0x000fea0003800000 */
.L_x_0:
[----:B------:R-:W1:Y:S02]  /*01b0*/  LDCU.64 UR6, c[0x0][0x380] ;  /* 0x00007000ff0677ac */ /* 0x000e640008000a00 */
[C---:B-1----:R-:W-:Y:S02]  /*01c0*/  LEA R2, P0, R3.reuse, UR6, 0x2 ;  /* 0x0000000603027c11 */ /* 0x042fe4000f8010ff */
[C---:B------:R-:W-:Y:S02]  /*01d0*/  LEA R4, P1, R0.reuse, UR6, 0x2 ;  /* 0x0000000600047c11 */ /* 0x040fe4000f8210ff */
[----:B------:R-:W-:Y:S02]  /*01e0*/  LEA.HI.X R3, R3, UR7, RZ, 0x2, P0 ;  /* 0x0000000703037c11 */ /* 0x000fe400080f14ff */
[----:B------:R-:W-:-:S03]  /*01f0*/  LEA.HI.X R5, R0, UR7, R5, 0x2, P1 ;  /* 0x0000000700057c11 */ /* 0x000fc600088f1405 */
[----:B0-----:R-:W2:Y:S04]  /*0200*/  LDG.E R7, desc[UR4][R2.64] ;  /* 0x0000000402077981 */ /* 0x001ea8000c1e1900 */
[----:B------:R-:W2:Y:S02]  /*0210*/  LDG.E R0, desc[UR4][R4.64] ;  /* 0x0000000404007981 */ /* 0x000ea4000c1e1900 */
[----:B--2---:R-:W-:-:S13]  /*0220*/  ISETP.GE.AND P0, PT, R7, R0, PT ;  /* 0x000000000700720c */ /* 0x004fda0003f06270 */
[----:B------:R-:W-:Y:S05]  /*0230*/  @P0 EXIT ;  /* 0x000000000000094d */ /* 0x000fea0003800000 */
[----:B------:R-:W-:Y:S04]  /*0240*/  STG.E desc[UR4][R2.64], R0 ;  /* 0x0000000002007986 */ /* 0x000fe8000c101904 */
[----:B------:R-:W-:Y:S01]  /*0250*/  STG.E desc[UR4][R4.64], R7 ;  /* 0x0000000704007986 */ /* 0x000fe2000c101904 */
[----:B------:R-:W-:Y:S05]  /*0260*/  EXIT ;  /* 0x000000000000794d */ /* 0x000fea0003800000 */
.L_x_1:
[----:B------:R-:W-:-:S00]  /*0270*/  BRA `(.L_x_1) ;  /* 0xfffffffc00fc7947 */ /* 0x000fc0000383ffff */
[----:B------:R-:W-:-:S00]  /*0280*/  NOP ;  /* 0x0000000000007918 */ /* 0x000fc00000000000 */
[----:B------:R-:W-:-:S00]  /*0290*/  NOP ;  /* 0x0000000000007918 */ /* 0x000fc00000000000 */
[----:B------:R-:W-:-:S00]  /*02a0*/  NOP ;  /* 0x0000000000007918 */ /* 0x000fc00000000000 */
[----:B------:R-:W-:-:S00]  /*02b0*/  NOP ;  /* 0x0000000000007918 */ /* 0x000fc00000000000 */
[----:B------:R-:W-:-:S00]  /*02c0*/  NOP ;  /* 0x0000000000007918 */ /* 0x000fc00000000000 */
[----:B------:R-:W-:-:S00]  /*02d0*/  NOP ;  /* 0x0000000000007918 */ /* 0x000fc00000000000 */
[----:B------:R-:W-:-:S00]  /*02e0*/  NOP ;  /* 0x0000000000007918 */ /* 0x000fc00000000000 */
[----:B------:R-:W-:-:S00]  /*02f0*/  NOP ;  /* 0x0000000000007918 */ /* 0x000fc00000000000 */
.L_x_2:


//--------------------- .nv.shared.reserved.0     --------------------------
	.section	.nv.shared.reserved.0,"aw",@nobits
	.weak		__nv_reservedSMEM_offset_0_alias
	.size		__nv_reservedSMEM_offset_0_alias, 0, 64
	.other		__nv_reservedSMEM_offset_0_alias,@"STO_CUDA_RESERVED_SHARED STV_DEFAULT"
__nv_reservedSMEM_offset_0_alias:
	.zero		0
	.zero		64


//--------------------- .nv.constant0._Z13bitonicKernelPiyy --------------------------
	.section	.nv.constant0._Z13bitonicKernelPiyy,"a",@progbits
	.sectionflags	@""
	.align	4
.nv.constant0._Z13bitonicKernelPiyy:
	.zero		920


//--------------------- SYMBOLS --------------------------

	.type		.nv.reservedSmem.offset0,@object
	.size		.nv.reservedSmem.offset0,0x4
